	.headerflags	@"EF_CUDA_TEXMODE_UNIFIED EF_CUDA_64BIT_ADDRESS EF_CUDA_ACCELERATORS EF_CUDA_SM90 EF_CUDA_VIRTUAL_SM(EF_CUDA_SM90)"
	.elftype	@"ET_EXEC"


//--------------------- .nv.info                  --------------------------
	.section	.nv.info,"",@"SHT_CUDA_INFO"
	.align	4


	//----- nvinfo : EIATTR_REGCOUNT
	.align		4
        /*0000*/ 	.byte	0x04, 0x2f
        /*0002*/ 	.short	(.L_1 - .L_0)
	.align		4
.L_0:
        /*0004*/ 	.word	index@(triton_poi_fused_add_mul_native_layer_norm_2)
        /*0008*/ 	.word	0x00000020


	//----- nvinfo : EIATTR_MIN_STACK_SIZE
	.align		4
.L_1:
        /*000c*/ 	.byte	0x04, 0x12
        /*000e*/ 	.short	(.L_3 - .L_2)
	.align		4
.L_2:
        /*0010*/ 	.word	index@(triton_poi_fused_add_mul_native_layer_norm_2)
        /*0014*/ 	.word	0x00000000


	//----- nvinfo : EIATTR_FRAME_SIZE
	.align		4
.L_3:
        /*0018*/ 	.byte	0x04, 0x11
        /*001a*/ 	.short	(.L_5 - .L_4)
	.align		4
.L_4:
        /*001c*/ 	.word	index@(triton_poi_fused_add_mul_native_layer_norm_2)
        /*0020*/ 	.word	0x00000000


	//----- nvinfo : EIATTR_MIN_STACK_SIZE
	.align		4
.L_5:
        /*0024*/ 	.byte	0x04, 0x12
        /*0026*/ 	.short	(.L_7 - .L_6)
	.align		4
.L_6:
        /*0028*/ 	.word	index@(triton_poi_fused_add_mul_native_layer_norm_2)
        /*002c*/ 	.word	0x00000000
.L_7:


//--------------------- .nv.info.triton_poi_fused_add_mul_native_layer_norm_2 --------------------------
	.section	.nv.info.triton_poi_fused_add_mul_native_layer_norm_2,"",@"SHT_CUDA_INFO"
	.sectionflags	@""
	.align	4


	//----- nvinfo : EIATTR_CUDA_API_VERSION
	.align		4
        /*0000*/ 	.byte	0x04, 0x37
        /*0002*/ 	.short	(.L_9 - .L_8)
.L_8:
        /*0004*/ 	.word	0x0000007c


	//----- nvinfo : EIATTR_KPARAM_INFO
	.align		4
.L_9:
        /*0008*/ 	.byte	0x04, 0x17
        /*000a*/ 	.short	(.L_11 - .L_10)
.L_10:
        /*000c*/ 	.word	0x00000000
        /*0010*/ 	.short	0x0006
        /*0012*/ 	.short	0x0030
        /*0014*/ 	.byte	0x00, 0xf0, 0x11, 0x00


	//----- nvinfo : EIATTR_KPARAM_INFO
	.align		4
.L_11:
        /*0018*/ 	.byte	0x04, 0x17
        /*001a*/ 	.short	(.L_13 - .L_12)
.L_12:
        /*001c*/ 	.word	0x00000000
        /*0020*/ 	.short	0x0005
        /*0022*/ 	.short	0x0028
        /*0024*/ 	.byte	0x00, 0xf4, 0x21, 0x00


	//----- nvinfo : EIATTR_KPARAM_INFO
	.align		4
.L_13:
        /*0028*/ 	.byte	0x04, 0x17
        /*002a*/ 	.short	(.L_15 - .L_14)
.L_14:
        /*002c*/ 	.word	0x00000000
        /*0030*/ 	.short	0x0004
        /*0032*/ 	.short	0x0020
        /*0034*/ 	.byte	0x00, 0xf4, 0x21, 0x00


	//----- nvinfo : EIATTR_KPARAM_INFO
	.align		4
.L_15:
        /*0038*/ 	.byte	0x04, 0x17
        /*003a*/ 	.short	(.L_17 - .L_16)
.L_16:
        /*003c*/ 	.word	0x00000000
        /*0040*/ 	.short	0x0003
        /*0042*/ 	.short	0x0018
        /*0044*/ 	.byte	0x00, 0xf4, 0x21, 0x00


	//----- nvinfo : EIATTR_KPARAM_INFO
	.align		4
.L_17:
        /*0048*/ 	.byte	0x04, 0x17
        /*004a*/ 	.short	(.L_19 - .L_18)
.L_18:
        /*004c*/ 	.word	0x00000000
        /*0050*/ 	.short	0x0002
        /*0052*/ 	.short	0x0010
        /*0054*/ 	.byte	0x00, 0xf4, 0x21, 0x00


	//----- nvinfo : EIATTR_KPARAM_INFO
	.align		4
.L_19:
        /*0058*/ 	.byte	0x04, 0x17
        /*005a*/ 	.short	(.L_21 - .L_20)
.L_20:
        /*005c*/ 	.word	0x00000000
        /*0060*/ 	.short	0x0001
        /*0062*/ 	.short	0x0008
        /*0064*/ 	.byte	0x00, 0xf4, 0x21, 0x00


	//----- nvinfo : EIATTR_KPARAM_INFO
	.align		4
.L_21:
        /*0068*/ 	.byte	0x04, 0x17
        /*006a*/ 	.short	(.L_23 - .L_22)
.L_22:
        /*006c*/ 	.word	0x00000000
        /*0070*/ 	.short	0x0000
        /*0072*/ 	.short	0x0000
        /*0074*/ 	.byte	0x00, 0xf4, 0x21, 0x00


	//----- nvinfo : EIATTR_SPARSE_MMA_MASK
	.align		4
.L_23:
        /*0078*/ 	.byte	0x03, 0x50
        /*007a*/ 	.short	0x0000


	//----- nvinfo : EIATTR_MAXREG_COUNT
	.align		4
        /*007c*/ 	.byte	0x03, 0x1b
        /*007e*/ 	.short	0x00ff


	//----- nvinfo : EIATTR_EXIT_INSTR_OFFSETS
	.align		4
        /*0080*/ 	.byte	0x04, 0x1c
        /*0082*/ 	.short	(.L_25 - .L_24)


	//   ....[0]....
.L_24:
        /*0084*/ 	.word	0x00000470


	//   ....[1]....
        /*0088*/ 	.word	0x00000490


	//----- nvinfo : EIATTR_REQNTID
	.align		4
.L_25:
        /*008c*/ 	.byte	0x04, 0x10
        /*008e*/ 	.short	(.L_27 - .L_26)
.L_26:
        /*0090*/ 	.word	0x00000020
        /*0094*/ 	.word	0x00000001
        /*0098*/ 	.word	0x00000001


	//----- nvinfo : EIATTR_CBANK_PARAM_SIZE
	.align		4
.L_27:
        /*009c*/ 	.byte	0x03, 0x19
        /*009e*/ 	.short	0x0034


	//----- nvinfo : EIATTR_PARAM_CBANK
	.align		4
        /*00a0*/ 	.byte	0x04, 0x0a
        /*00a2*/ 	.short	(.L_29 - .L_28)
	.align		4
.L_28:
        /*00a4*/ 	.word	index@(.nv.constant0.triton_poi_fused_add_mul_native_layer_norm_2)
        /*00a8*/ 	.short	0x0210
        /*00aa*/ 	.short	0x0034


	//----- nvinfo : EIATTR_SW_WAR
	.align		4
.L_29:
        /*00ac*/ 	.byte	0x04, 0x36
        /*00ae*/ 	.short	(.L_31 - .L_30)
.L_30:
        /*00b0*/ 	.word	0x00000008
.L_31:


//--------------------- .nv.callgraph             --------------------------
	.section	.nv.callgraph,"",@"SHT_CUDA_CALLGRAPH"
	.align	4
	.sectionentsize	8
	.align		4
        /*0000*/ 	.word	0x00000000
	.align		4
        /*0004*/ 	.word	0xffffffff
	.align		4
        /*0008*/ 	.word	0x00000000
	.align		4
        /*000c*/ 	.word	0xfffffffe
	.align		4
        /*0010*/ 	.word	0x00000000
	.align		4
        /*0014*/ 	.word	0xfffffffd
	.align		4
        /*0018*/ 	.word	0x00000000
	.align		4
        /*001c*/ 	.word	0xfffffffc


//--------------------- .text.triton_poi_fused_add_mul_native_layer_norm_2 --------------------------
	.section	.text.triton_poi_fused_add_mul_native_layer_norm_2,"ax",@progbits
	.align	128
        .global         triton_poi_fused_add_mul_native_layer_norm_2
        .type           triton_poi_fused_add_mul_native_layer_norm_2,@function
        .size           triton_poi_fused_add_mul_native_layer_norm_2,(.L_x_1 - triton_poi_fused_add_mul_native_layer_norm_2)
        .other          triton_poi_fused_add_mul_native_layer_norm_2,@"STO_CUDA_ENTRY STV_DEFAULT"
triton_poi_fused_add_mul_native_layer_norm_2:
.text.triton_poi_fused_add_mul_native_layer_norm_2:
[----:B------:R-:W0:Y:S01]  /*0000*/  LDC R1, c[0x0][0x28] ;  /* 0x00000a00ff017b82 */ /* 0x000e220000000800 */
[----:B------:R-:W1:Y:S07]  /*0010*/  S2R R0, SR_TID.X ;  /* 0x0000000000007919 */ /* 0x000e6e0000002100 */
[----:B------:R-:W2:Y:S01]  /*0020*/  LDC.64 R4, c[0x0][0x210] ;  /* 0x00008400ff047b82 */ /* 0x000ea20000000a00 */
[----:B------:R-:W-:Y:S01]  /*0030*/  ULDC.64 UR4, c[0x0][0x228] ;  /* 0x00008a0000047ab9 */ /* 0x000fe20000000a00 */
[----:B------:R-:W-:Y:S01]  /*0040*/  IMAD.MOV.U32 R21, RZ, RZ, RZ ;  /* 0x000000ffff157224 */ /* 0x000fe200078e00ff */
[----:B------:R-:W3:Y:S05]  /*0050*/  S2R R3, SR_CTAID.X ;  /* 0x0000000000037919 */ /* 0x000eea0000002500 */
[----:B------:R-:W4:Y:S08]  /*0060*/  LDC.64 R6, c[0x0][0x218] ;  /* 0x00008600ff067b82 */ /* 0x000f300000000a00 */
[----:B------:R-:W5:Y:S01]  /*0070*/  LDC.64 R8, c[0x0][0x230] ;  /* 0x00008c00ff087b82 */ /* 0x000f620000000a00 */
[----:B-1----:R-:W-:-:S05]  /*0080*/  IMAD.SHL.U32 R0, R0, 0x2, RZ ;  /* 0x0000000200007824 */ /* 0x002fca00078e00ff */
[----:B------:R-:W-:-:S05]  /*0090*/  LOP3.LUT R0, R0, 0x3e, RZ, 0xc0, !PT ;  /* 0x0000003e00007812 */ /* 0x000fca00078ec0ff */
[----:B---3--:R-:W-:-:S05]  /*00a0*/  IMAD R0, R3, 0x40, R0 ;  /* 0x0000004003007824 */ /* 0x008fca00078e0200 */
[----:B------:R-:W-:Y:S02]  /*00b0*/  SHF.R.S32.HI R3, RZ, 0x1f, R0 ;  /* 0x0000001fff037819 */ /* 0x000fe40000011400 */
[----:B------:R-:W-:Y:S02]  /*00c0*/  ISETP.GE.AND P0, PT, R0, 0x40, PT ;  /* 0x000000400000780c */ /* 0x000fe40003f06270 */
[CC--:B------:R-:W-:Y:S02]  /*00d0*/  LEA.HI R12, R3.reuse, R0.reuse, RZ, 0x4 ;  /* 0x00000000030c7211 */ /* 0x0c0fe400078f20ff */
[----:B------:R-:W-:Y:S02]  /*00e0*/  LEA.HI R11, R3, R0, RZ, 0x2 ;  /* 0x00000000030b7211 */ /* 0x000fe400078f10ff */
[----:B------:R-:W-:Y:S01]  /*00f0*/  SHF.R.S32.HI R10, RZ, 0x4, R12 ;  /* 0x00000004ff0a7819 */ /* 0x000fe2000001140c */
[----:B------:R-:W1:Y:S01]  /*0100*/  LDC.64 R2, c[0x0][0x220] ;  /* 0x00008800ff027b82 */ /* 0x000e620000000a00 */
[----:B------:R-:W-:-:S02]  /*0110*/  LOP3.LUT R15, R11, 0xfffffffc, RZ, 0xc0, !PT ;  /* 0xfffffffc0b0f7812 */ /* 0x000fc400078ec0ff */
[----:B------:R-:W-:Y:S01]  /*0120*/  SHF.R.S32.HI R13, RZ, 0x2, R11 ;  /* 0x00000002ff0d7819 */ /* 0x000fe2000001140b */
[----:B------:R-:W-:Y:S01]  /*0130*/  IMAD.SHL.U32 R18, R10, 0x8, RZ ;  /* 0x000000080a127824 */ /* 0x000fe200078e00ff */
[----:B------:R-:W-:Y:S02]  /*0140*/  IADD3 R19, R0, -R15, RZ ;  /* 0x8000000f00137210 */ /* 0x000fe40007ffe0ff */
[----:B------:R-:W-:Y:S01]  /*0150*/  LEA.HI R14, R13, R13, RZ, 0x2 ;  /* 0x0000000d0d0e7211 */ /* 0x000fe200078f10ff */
[----:B------:R-:W3:Y:S01]  /*0160*/  LDC.64 R10, c[0x0][0x228] ;  /* 0x00008a00ff0a7b82 */ /* 0x000ee20000000a00 */
[----:B------:R-:W-:Y:S02]  /*0170*/  SHF.R.S32.HI R15, RZ, 0x1f, R19 ;  /* 0x0000001fff0f7819 */ /* 0x000fe40000011413 */
[----:B------:R-:W-:Y:S02]  /*0180*/  LOP3.LUT R16, R14, 0xfffffffc, RZ, 0xc0, !PT ;  /* 0xfffffffc0e107812 */ /* 0x000fe400078ec0ff */
[----:B------:R-:W-:-:S02]  /*0190*/  IADD3 R20, P1, R19, R18, RZ ;  /* 0x0000001213147210 */ /* 0x000fc40007f3e0ff */
[----:B------:R-:W-:Y:S01]  /*01a0*/  IADD3 R17, R13, -R16, RZ ;  /* 0x800000100d117210 */ /* 0x000fe20007ffe0ff */
[----:B------:R-:W-:Y:S01]  /*01b0*/  HFMA2.MMA R16, -RZ, RZ, 0, 0 ;  /* 0x00000000ff107435 */ /* 0x000fe200000001ff */
[----:B------:R-:W-:Y:S01]  /*01c0*/  LOP3.LUT R13, R12, 0xfffffff0, RZ, 0xc0, !PT ;  /* 0xfffffff00c0d7812 */ /* 0x000fe200078ec0ff */
[----:B------:R-:W-:Y:S01]  /*01d0*/  IMAD.IADD R25, R19, 0x1, R18 ;  /* 0x0000000113197824 */ /* 0x000fe200078e0212 */
[----:B------:R-:W-:Y:S01]  /*01e0*/  IADD3 R23, R19, 0x4, RZ ;  /* 0x0000000413177810 */ /* 0x000fe20007ffe0ff */
[----:B----4-:R-:W-:Y:S01]  /*01f0*/  IMAD.WIDE R6, R17, 0x4, R6 ;  /* 0x0000000411067825 */ /* 0x010fe200078e0206 */
[----:B------:R-:W-:Y:S02]  /*0200*/  LEA.HI.X.SX32 R15, R18, R15, 0x1, P1 ;  /* 0x0000000f120f7211 */ /* 0x000fe400008f0eff */
[----:B------:R-:W-:Y:S01]  /*0210*/  LEA R14, P1, R20, UR4, 0x2 ;  /* 0x00000004140e7c11 */ /* 0x000fe2000f8210ff */
[----:B------:R-:W-:-:S03]  /*0220*/  IMAD.IADD R13, R0, 0x1, -R13 ;  /* 0x00000001000d7824 */ /* 0x000fc600078e0a0d */
[----:B------:R-:W-:Y:S01]  /*0230*/  LEA.HI.X R15, R20, UR5, R15, 0x2, P1 ;  /* 0x00000005140f7c11 */ /* 0x000fe200088f140f */
[----:B--2---:R-:W-:Y:S01]  /*0240*/  IMAD.WIDE R4, R13, 0x4, R4 ;  /* 0x000000040d047825 */ /* 0x004fe200078e0204 */
[----:B------:R-:W-:Y:S01]  /*0250*/  ULDC.64 UR4, c[0x0][0x208] ;  /* 0x0000820000047ab9 */ /* 0x000fe20000000a00 */
[----:B------:R-:W-:Y:S01]  /*0260*/  CS2R R28, SRZ ;  /* 0x00000000001c7805 */ /* 0x000fe2000001ff00 */
[----:B------:R-:W2:Y:S01]  /*0270*/  @!P0 LDG.E.EL R21, desc[UR4][R6.64] ;  /* 0x0000000406158981 */ /* 0x000ea2000c2e1900 */
[--C-:B-----5:R-:W-:Y:S01]  /*0280*/  IMAD.WIDE R12, R19, 0x4, R8.reuse ;  /* 0x00000004130c7825 */ /* 0x120fe200078e0208 */
[----:B------:R-:W-:Y:S02]  /*0290*/  CS2R R18, SRZ ;  /* 0x0000000000127805 */ /* 0x000fe4000001ff00 */
[----:B------:R-:W-:Y:S01]  /*02a0*/  CS2R R26, SRZ ;  /* 0x00000000001a7805 */ /* 0x000fe2000001ff00 */
[----:B------:R4:W5:Y:S01]  /*02b0*/  @!P0 LDG.E.EL R16, desc[UR4][R6.64] ;  /* 0x0000000406108981 */ /* 0x000962000c2e1900 */
[----:B------:R-:W-:Y:S01]  /*02c0*/  IMAD.WIDE.U32 R8, R23, 0x4, R8 ;  /* 0x0000000417087825 */ /* 0x000fe200078e0008 */
[----:B------:R-:W-:-:S02]  /*02d0*/  CS2R R22, SRZ ;  /* 0x0000000000167805 */ /* 0x000fc4000001ff00 */
[----:B------:R1:W2:Y:S01]  /*02e0*/  @!P0 LDG.E.EL.64 R18, desc[UR4][R4.64] ;  /* 0x0000000404128981 */ /* 0x0002a2000c2e1b00 */
[----:B---3--:R-:W-:Y:S01]  /*02f0*/  IMAD.WIDE R10, R25, 0x4, R10 ;  /* 0x00000004190a7825 */ /* 0x008fe200078e020a */
[----:B------:R-:W-:Y:S02]  /*0300*/  CS2R R24, SRZ ;  /* 0x0000000000187805 */ /* 0x000fe4000001ff00 */
[----:B------:R-:W3:Y:S01]  /*0310*/  @!P0 LDG.E.EL.64 R22, desc[UR4][R14.64+0x10] ;  /* 0x000010040e168981 */ /* 0x000ee2000c2e1b00 */
[----:B-1----:R-:W-:Y:S01]  /*0320*/  IMAD.WIDE R2, R17, 0x4, R2 ;  /* 0x0000000411027825 */ /* 0x002fe200078e0202 */
[----:B----4-:R-:W-:Y:S02]  /*0330*/  CS2R R6, SRZ ;  /* 0x0000000000067805 */ /* 0x010fe4000001ff00 */
[----:B------:R-:W3:Y:S01]  /*0340*/  @!P0 LDG.E.EL.64 R24, desc[UR4][R8.64] ;  /* 0x0000000408188981 */ /* 0x000ee2000c2e1b00 */
[----:B0-----:R-:W0:Y:S03]  /*0350*/  LDC.64 R4, c[0x0][0x238] ;  /* 0x00008e00ff047b82 */ /* 0x001e260000000a00 */
[----:B------:R-:W4:Y:S04]  /*0360*/  @!P0 LDG.E.EL R6, desc[UR4][R2.64] ;  /* 0x0000000402068981 */ /* 0x000f28000c2e1900 */
[----:B------:R0:W4:Y:S04]  /*0370*/  @!P0 LDG.E.EL R7, desc[UR4][R2.64] ;  /* 0x0000000402078981 */ /* 0x000128000c2e1900 */
[----:B------:R-:W4:Y:S04]  /*0380*/  @!P0 LDG.E.EL.64 R28, desc[UR4][R12.64] ;  /* 0x000000040c1c8981 */ /* 0x000f28000c2e1b00 */
[----:B------:R-:W4:Y:S01]  /*0390*/  @!P0 LDG.E.EL.64 R26, desc[UR4][R10.64] ;  /* 0x000000040a1a8981 */ /* 0x000f22000c2e1b00 */
[----:B0-----:R-:W-:-:S04]  /*03a0*/  IMAD.WIDE R2, R0, 0x4, R4 ;  /* 0x0000000400027825 */ /* 0x001fc800078e0204 */
[----:B--2---:R-:W-:Y:S01]  /*03b0*/  FADD R21, -R21, R18 ;  /* 0x0000001215157221 */ /* 0x004fe20000000100 */
[----:B-----5:R-:W-:Y:S01]  /*03c0*/  FADD R16, -R16, R19 ;  /* 0x0000001310107221 */ /* 0x020fe20000000100 */
[----:B---3--:R-:W-:Y:S01]  /*03d0*/  FADD R22, R24, R22 ;  /* 0x0000001618167221 */ /* 0x008fe20000000000 */
[----:B------:R-:W-:Y:S01]  /*03e0*/  FADD R23, R25, R23 ;  /* 0x0000001719177221 */ /* 0x000fe20000000000 */
[----:B----4-:R-:W-:Y:S02]  /*03f0*/  FMUL R6, R21, R6 ;  /* 0x0000000615067220 */ /* 0x010fe40000400000 */
[----:B------:R-:W-:Y:S01]  /*0400*/  FADD R9, R22, 1 ;  /* 0x3f80000016097421 */ /* 0x000fe20000000000 */
[----:B------:R-:W-:Y:S01]  /*0410*/  FADD R8, R23, 1 ;  /* 0x3f80000017087421 */ /* 0x000fe20000000000 */
[----:B------:R-:W-:Y:S01]  /*0420*/  FMUL R7, R16, R7 ;  /* 0x0000000710077220 */ /* 0x000fe20000400000 */
[----:B------:R-:W-:Y:S01]  /*0430*/  FADD R15, R28, R26 ;  /* 0x0000001a1c0f7221 */ /* 0x000fe20000000000 */
[----:B------:R-:W-:-:S03]  /*0440*/  FADD R14, R29, R27 ;  /* 0x0000001b1d0e7221 */ /* 0x000fc60000000000 */
[----:B------:R-:W-:Y:S01]  /*0450*/  FFMA R6, R6, R9, R15 ;  /* 0x0000000906067223 */ /* 0x000fe2000000000f */
[----:B------:R-:W-:Y:S01]  /*0460*/  FFMA R7, R7, R8, R14 ;  /* 0x0000000807077223 */ /* 0x000fe2000000000e */
[----:B------:R-:W-:Y:S06]  /*0470*/  @P0 EXIT ;  /* 0x000000000000094d */ /* 0x000fec0003800000 */
[----:B------:R-:W-:Y:S01]  /*0480*/  STG.E.64 desc[UR4][R2.64], R6 ;  /* 0x0000000602007986 */ /* 0x000fe2000c101b04 */
[----:B------:R-:W-:Y:S05]  /*0490*/  EXIT ;  /* 0x000000000000794d */ /* 0x000fea0003800000 */
.L_x_0:
[----:B------:R-:W-:-:S00]  /*04a0*/  BRA `(.L_x_0) ;  /* 0xfffffffc00fc7947 */ /* 0x000fc0000383ffff */
[----:B------:R-:W-:-:S00]  /*04b0*/  NOP ;  /* 0x0000000000007918 */ /* 0x000fc00000000000 */
        /* <DEDUP_REMOVED lines=12> */
.L_x_1:


//--------------------- .nv.constant0.triton_poi_fused_add_mul_native_layer_norm_2 --------------------------
	.section	.nv.constant0.triton_poi_fused_add_mul_native_layer_norm_2,"a",@progbits
	.sectionflags	@""
	.align	4
.nv.constant0.triton_poi_fused_add_mul_native_layer_norm_2:
	.zero		580
